	.headerflags	@"EF_CUDA_TEXMODE_UNIFIED EF_CUDA_64BIT_ADDRESS EF_CUDA_ACCELERATORS EF_CUDA_SM90 EF_CUDA_VIRTUAL_SM(EF_CUDA_SM90)"
	.elftype	@"ET_EXEC"


//--------------------- .nv.info                  --------------------------
	.section	.nv.info,"",@"SHT_CUDA_INFO"
	.align	4


	//----- nvinfo : EIATTR_REGCOUNT
	.align		4
        /*0000*/ 	.byte	0x04, 0x2f
        /*0002*/ 	.short	(.L_1 - .L_0)
	.align		4
.L_0:
        /*0004*/ 	.word	index@(triton_red_fused_mv_15)
        /*0008*/ 	.word	0x00000013


	//----- nvinfo : EIATTR_MIN_STACK_SIZE
	.align		4
.L_1:
        /*000c*/ 	.byte	0x04, 0x12
        /*000e*/ 	.short	(.L_3 - .L_2)
	.align		4
.L_2:
        /*0010*/ 	.word	index@(triton_red_fused_mv_15)
        /*0014*/ 	.word	0x00000000


	//----- nvinfo : EIATTR_FRAME_SIZE
	.align		4
.L_3:
        /*0018*/ 	.byte	0x04, 0x11
        /*001a*/ 	.short	(.L_5 - .L_4)
	.align		4
.L_4:
        /*001c*/ 	.word	index@(triton_red_fused_mv_15)
        /*0020*/ 	.word	0x00000000


	//----- nvinfo : EIATTR_MIN_STACK_SIZE
	.align		4
.L_5:
        /*0024*/ 	.byte	0x04, 0x12
        /*0026*/ 	.short	(.L_7 - .L_6)
	.align		4
.L_6:
        /*0028*/ 	.word	index@(triton_red_fused_mv_15)
        /*002c*/ 	.word	0x00000000
.L_7:


//--------------------- .nv.info.triton_red_fused_mv_15 --------------------------
	.section	.nv.info.triton_red_fused_mv_15,"",@"SHT_CUDA_INFO"
	.sectionflags	@""
	.align	4


	//----- nvinfo : EIATTR_CUDA_API_VERSION
	.align		4
        /*0000*/ 	.byte	0x04, 0x37
        /*0002*/ 	.short	(.L_9 - .L_8)
.L_8:
        /*0004*/ 	.word	0x0000007c


	//----- nvinfo : EIATTR_KPARAM_INFO
	.align		4
.L_9:
        /*0008*/ 	.byte	0x04, 0x17
        /*000a*/ 	.short	(.L_11 - .L_10)
.L_10:
        /*000c*/ 	.word	0x00000000
        /*0010*/ 	.short	0x0004
        /*0012*/ 	.short	0x001c
        /*0014*/ 	.byte	0x00, 0xf0, 0x11, 0x00


	//----- nvinfo : EIATTR_KPARAM_INFO
	.align		4
.L_11:
        /*0018*/ 	.byte	0x04, 0x17
        /*001a*/ 	.short	(.L_13 - .L_12)
.L_12:
        /*001c*/ 	.word	0x00000000
        /*0020*/ 	.short	0x0003
        /*0022*/ 	.short	0x0018
        /*0024*/ 	.byte	0x00, 0xf0, 0x11, 0x00


	//----- nvinfo : EIATTR_KPARAM_INFO
	.align		4
.L_13:
        /*0028*/ 	.byte	0x04, 0x17
        /*002a*/ 	.short	(.L_15 - .L_14)
.L_14:
        /*002c*/ 	.word	0x00000000
        /*0030*/ 	.short	0x0002
        /*0032*/ 	.short	0x0010
        /*0034*/ 	.byte	0x00, 0xf4, 0x21, 0x00


	//----- nvinfo : EIATTR_KPARAM_INFO
	.align		4
.L_15:
        /*0038*/ 	.byte	0x04, 0x17
        /*003a*/ 	.short	(.L_17 - .L_16)
.L_16:
        /*003c*/ 	.word	0x00000000
        /*0040*/ 	.short	0x0001
        /*0042*/ 	.short	0x0008
        /*0044*/ 	.byte	0x00, 0xf4, 0x21, 0x00


	//----- nvinfo : EIATTR_KPARAM_INFO
	.align		4
.L_17:
        /*0048*/ 	.byte	0x04, 0x17
        /*004a*/ 	.short	(.L_19 - .L_18)
.L_18:
        /*004c*/ 	.word	0x00000000
        /*0050*/ 	.short	0x0000
        /*0052*/ 	.short	0x0000
        /*0054*/ 	.byte	0x00, 0xf4, 0x21, 0x00


	//----- nvinfo : EIATTR_SPARSE_MMA_MASK
	.align		4
.L_19:
        /*0058*/ 	.byte	0x03, 0x50
        /*005a*/ 	.short	0x0000


	//----- nvinfo : EIATTR_MAXREG_COUNT
	.align		4
        /*005c*/ 	.byte	0x03, 0x1b
        /*005e*/ 	.short	0x0080


	//----- nvinfo : EIATTR_COOP_GROUP_MASK_REGIDS
	.align		4
        /*0060*/ 	.byte	0x04, 0x29
        /*0062*/ 	.short	(.L_21 - .L_20)


	//   ....[0]....
.L_20:
        /*0064*/ 	.word	0xffffffff


	//   ....[1]....
        /*0068*/ 	.word	0xffffffff


	//   ....[2]....
        /*006c*/ 	.word	0xffffffff


	//   ....[3]....
        /*0070*/ 	.word	0xffffffff


	//   ....[4]....
        /*0074*/ 	.word	0xffffffff


	//   ....[5]....
        /*0078*/ 	.word	0xffffffff


	//   ....[6]....
        /*007c*/ 	.word	0xffffffff


	//   ....[7]....
        /*0080*/ 	.word	0xffffffff


	//   ....[8]....
        /*0084*/ 	.word	0xffffffff


	//----- nvinfo : EIATTR_COOP_GROUP_INSTR_OFFSETS
	.align		4
.L_21:
        /*0088*/ 	.byte	0x04, 0x28
        /*008a*/ 	.short	(.L_23 - .L_22)


	//   ....[0]....
.L_22:
        /*008c*/ 	.word	0x00000200


	//   ....[1]....
        /*0090*/ 	.word	0x00000220


	//   ....[2]....
        /*0094*/ 	.word	0x00000240


	//   ....[3]....
        /*0098*/ 	.word	0x00000260


	//   ....[4]....
        /*009c*/ 	.word	0x00000290


	//   ....[5]....
        /*00a0*/ 	.word	0x00000300


	//   ....[6]....
        /*00a4*/ 	.word	0x00000320


	//   ....[7]....
        /*00a8*/ 	.word	0x00000340


	//   ....[8]....
        /*00ac*/ 	.word	0x00000370


	//----- nvinfo : EIATTR_EXIT_INSTR_OFFSETS
	.align		4
.L_23:
        /*00b0*/ 	.byte	0x04, 0x1c
        /*00b2*/ 	.short	(.L_25 - .L_24)


	//   ....[0]....
.L_24:
        /*00b4*/ 	.word	0x000003e0


	//   ....[1]....
        /*00b8*/ 	.word	0x00000430


	//----- nvinfo : EIATTR_REQNTID
	.align		4
.L_25:
        /*00bc*/ 	.byte	0x04, 0x10
        /*00be*/ 	.short	(.L_27 - .L_26)
.L_26:
        /*00c0*/ 	.word	0x00000200
        /*00c4*/ 	.word	0x00000001
        /*00c8*/ 	.word	0x00000001


	//----- nvinfo : EIATTR_CBANK_PARAM_SIZE
	.align		4
.L_27:
        /*00cc*/ 	.byte	0x03, 0x19
        /*00ce*/ 	.short	0x0020


	//----- nvinfo : EIATTR_PARAM_CBANK
	.align		4
        /*00d0*/ 	.byte	0x04, 0x0a
        /*00d2*/ 	.short	(.L_29 - .L_28)
	.align		4
.L_28:
        /*00d4*/ 	.word	index@(.nv.constant0.triton_red_fused_mv_15)
        /*00d8*/ 	.short	0x0210
        /*00da*/ 	.short	0x0020


	//----- nvinfo : EIATTR_SW_WAR
	.align		4
.L_29:
        /*00dc*/ 	.byte	0x04, 0x36
        /*00de*/ 	.short	(.L_31 - .L_30)
.L_30:
        /*00e0*/ 	.word	0x00000008
.L_31:


//--------------------- .nv.callgraph             --------------------------
	.section	.nv.callgraph,"",@"SHT_CUDA_CALLGRAPH"
	.align	4
	.sectionentsize	8
	.align		4
        /*0000*/ 	.word	0x00000000
	.align		4
        /*0004*/ 	.word	0xffffffff
	.align		4
        /*0008*/ 	.word	0x00000000
	.align		4
        /*000c*/ 	.word	0xfffffffe
	.align		4
        /*0010*/ 	.word	0x00000000
	.align		4
        /*0014*/ 	.word	0xfffffffd
	.align		4
        /*0018*/ 	.word	0x00000000
	.align		4
        /*001c*/ 	.word	0xfffffffc


//--------------------- .text.triton_red_fused_mv_15 --------------------------
	.section	.text.triton_red_fused_mv_15,"ax",@progbits
	.sectionflags	@"SHF_BARRIERS=1"
	.align	128
        .global         triton_red_fused_mv_15
        .type           triton_red_fused_mv_15,@function
        .size           triton_red_fused_mv_15,(.L_x_1 - triton_red_fused_mv_15)
        .other          triton_red_fused_mv_15,@"STO_CUDA_ENTRY STV_DEFAULT"
triton_red_fused_mv_15:
.text.triton_red_fused_mv_15:
[----:B------:R-:W0:Y:S02]  /*0000*/  LDC R1, c[0x0][0x28] ;  /* 0x00000a00ff017b82 */ /* 0x000e240000000800 */
[----:B------:R-:W1:Y:S01]  /*0010*/  S2R R16, SR_TID.X ;  /* 0x0000000000107919 */ /* 0x000e620000002100 */
[----:B------:R-:W2:Y:S01]  /*0020*/  LDC.64 R14, c[0x0][0x210] ;  /* 0x00008400ff0e7b82 */ /* 0x000ea20000000a00 */
[----:B------:R-:W-:Y:S01]  /*0030*/  CS2R R6, SRZ ;  /* 0x0000000000067805 */ /* 0x000fe2000001ff00 */
[----:B------:R-:W-:Y:S01]  /*0040*/  ULDC.64 UR6, c[0x0][0x208] ;  /* 0x0000820000067ab9 */ /* 0x000fe20000000a00 */
[----:B------:R-:W3:Y:S05]  /*0050*/  S2R R2, SR_CTAID.X ;  /* 0x0000000000027919 */ /* 0x000eea0000002500 */
[----:B------:R-:W4:Y:S01]  /*0060*/  LDC.64 R8, c[0x0][0x218] ;  /* 0x00008600ff087b82 */ /* 0x000f220000000a00 */
[----:B-1----:R-:W-:-:S04]  /*0070*/  SHF.L.U32 R12, R16, 0x2, RZ ;  /* 0x00000002100c7819 */ /* 0x002fc800000006ff */
[----:B------:R-:W-:Y:S02]  /*0080*/  LOP3.LUT R3, R12, 0x7fc, RZ, 0xc0, !PT ;  /* 0x000007fc0c037812 */ /* 0x000fe400078ec0ff */
[C---:B---3--:R-:W-:Y:S02]  /*0090*/  ISETP.GE.AND P0, PT, R2.reuse, 0x100, PT ;  /* 0x000001000200780c */ /* 0x048fe40003f06270 */
[----:B------:R-:W-:Y:S01]  /*00a0*/  LEA R5, R2, R3, 0xb ;  /* 0x0000000302057211 */ /* 0x000fe200078e58ff */
[----:B----4-:R-:W-:-:S04]  /*00b0*/  IMAD.WIDE.U32 R8, R3, 0x4, R8 ;  /* 0x0000000403087825 */ /* 0x010fc800078e0008 */
[----:B--2---:R-:W-:Y:S01]  /*00c0*/  IMAD.WIDE R14, R5, 0x4, R14 ;  /* 0x00000004050e7825 */ /* 0x004fe200078e020e */
[----:B------:R-:W-:Y:S01]  /*00d0*/  CS2R R4, SRZ ;  /* 0x0000000000047805 */ /* 0x000fe2000001ff00 */
[----:B------:R-:W2:Y:S05]  /*00e0*/  LDG.E.EL.128 R8, desc[UR6][R8.64] ;  /* 0x0000000608087981 */ /* 0x000eaa000c2e1d00 */
[----:B------:R-:W3:Y:S01]  /*00f0*/  @!P0 LDG.E.EF.128 R4, desc[UR6][R14.64] ;  /* 0x000000060e048981 */ /* 0x000ee2000c0e1d00 */
[----:B------:R-:W1:Y:S01]  /*0100*/  S2UR UR5, SR_CgaCtaId ;  /* 0x00000000000579c3 */ /* 0x000e620000008800 */
[----:B------:R-:W-:Y:S01]  /*0110*/  UMOV UR4, 0x400 ;  /* 0x0000040000047882 */ /* 0x000fe20000000000 */
[----:B------:R-:W-:Y:S01]  /*0120*/  ISETP.GE.AND P1, PT, R16, 0x10, PT ;  /* 0x000000101000780c */ /* 0x000fe20003f26270 */
[----:B-1----:R-:W-:Y:S01]  /*0130*/  UPRMT UR4, UR5, 0x654, UR4 ;  /* 0x0000065405047896 */ /* 0x002fe20008000004 */
[----:B---3--:R-:W-:-:S02]  /*0140*/  SEL R0, R5, RZ, !P0 ;  /* 0x000000ff05007207 */ /* 0x008fc40004000000 */
[----:B------:R-:W-:Y:S02]  /*0150*/  SEL R3, R4, RZ, !P0 ;  /* 0x000000ff04037207 */ /* 0x000fe40004000000 */
[----:B------:R-:W-:Y:S01]  /*0160*/  SEL R5, R6, RZ, !P0 ;  /* 0x000000ff06057207 */ /* 0x000fe20004000000 */
[----:B--2---:R-:W-:Y:S02]  /*0170*/  FFMA R4, R0, R9, RZ ;  /* 0x0000000900047223 */ /* 0x004fe400000000ff */
[----:B------:R-:W-:Y:S01]  /*0180*/  FFMA R3, R3, R8, RZ ;  /* 0x0000000803037223 */ /* 0x000fe200000000ff */
[----:B------:R-:W-:Y:S01]  /*0190*/  SEL R0, R7, RZ, !P0 ;  /* 0x000000ff07007207 */ /* 0x000fe20004000000 */
[----:B------:R-:W-:Y:S02]  /*01a0*/  FFMA R5, R5, R10, RZ ;  /* 0x0000000a05057223 */ /* 0x000fe400000000ff */
[----:B------:R-:W-:Y:S02]  /*01b0*/  FADD R4, R4, R3 ;  /* 0x0000000304047221 */ /* 0x000fe40000000000 */
[----:B------:R-:W-:-:S02]  /*01c0*/  FFMA R0, R0, R11, RZ ;  /* 0x0000000b00007223 */ /* 0x000fc400000000ff */
[----:B------:R-:W-:-:S04]  /*01d0*/  FADD R5, R5, R4 ;  /* 0x0000000405057221 */ /* 0x000fc80000000000 */
[----:B------:R-:W-:-:S05]  /*01e0*/  FADD R0, R0, R5 ;  /* 0x0000000500007221 */ /* 0x000fca0000000000 */
[----:B------:R-:W-:-:S05]  /*01f0*/  FSEL R0, R0, RZ, !P0 ;  /* 0x000000ff00007208 */ /* 0x000fca0004000000 */
[----:B------:R-:W1:Y:S02]  /*0200*/  SHFL.BFLY PT, R3, R0, 0x10, 0x1f ;  /* 0x0e001f0000037f89 */ /* 0x000e6400000e0000 */
[----:B-1----:R-:W-:-:S05]  /*0210*/  FADD R3, R0, R3 ;  /* 0x0000000300037221 */ /* 0x002fca0000000000 */
[----:B------:R-:W1:Y:S02]  /*0220*/  SHFL.BFLY PT, R4, R3, 0x8, 0x1f ;  /* 0x0d001f0003047f89 */ /* 0x000e6400000e0000 */
[----:B-1----:R-:W-:-:S05]  /*0230*/  FADD R4, R3, R4 ;  /* 0x0000000403047221 */ /* 0x002fca0000000000 */
[----:B------:R-:W1:Y:S02]  /*0240*/  SHFL.BFLY PT, R5, R4, 0x4, 0x1f ;  /* 0x0c801f0004057f89 */ /* 0x000e6400000e0000 */
[----:B-1----:R-:W-:-:S05]  /*0250*/  FADD R5, R4, R5 ;  /* 0x0000000504057221 */ /* 0x002fca0000000000 */
[----:B------:R-:W1:Y:S01]  /*0260*/  SHFL.BFLY PT, R6, R5, 0x2, 0x1f ;  /* 0x0c401f0005067f89 */ /* 0x000e6200000e0000 */
[----:B------:R-:W-:Y:S01]  /*0270*/  LOP3.LUT P0, RZ, R16, 0x1f, RZ, 0xc0, !PT ;  /* 0x0000001f10ff7812 */ /* 0x000fe2000780c0ff */
[----:B-1----:R-:W-:-:S05]  /*0280*/  FADD R6, R5, R6 ;  /* 0x0000000605067221 */ /* 0x002fca0000000000 */
[----:B------:R-:W1:Y:S01]  /*0290*/  SHFL.BFLY PT, R7, R6, 0x1, 0x1f ;  /* 0x0c201f0006077f89 */ /* 0x000e6200000e0000 */
[----:B------:R-:W-:-:S04]  /*02a0*/  SHF.R.U32.HI R0, RZ, 0x3, R16 ;  /* 0x00000003ff007819 */ /* 0x000fc80000011610 */
[----:B------:R-:W-:Y:S01]  /*02b0*/  LOP3.LUT R0, R0, 0x3c, RZ, 0xc0, !PT ;  /* 0x0000003c00007812 */ /* 0x000fe200078ec0ff */
[----:B-1----:R-:W-:-:S05]  /*02c0*/  FADD R7, R6, R7 ;  /* 0x0000000706077221 */ /* 0x002fca0000000000 */
[----:B------:R-:W-:Y:S01]  /*02d0*/  @!P0 STS [R0+UR4], R7 ;  /* 0x0000000700008988 */ /* 0x000fe20008000804 */
[----:B------:R-:W-:Y:S06]  /*02e0*/  BAR.SYNC.DEFER_BLOCKING 0x0 ;  /* 0x0000000000007b1d */ /* 0x000fec0000010000 */
[----:B------:R-:W1:Y:S04]  /*02f0*/  @!P1 LDS R13, [R12+UR4] ;  /* 0x000000040c0d9984 */ /* 0x000e680008000800 */
[----:B-1----:R-:W1:Y:S02]  /*0300*/  SHFL.BFLY PT, R4, R13, 0x8, 0x1f ;  /* 0x0d001f000d047f89 */ /* 0x002e6400000e0000 */
[----:B-1----:R-:W-:-:S05]  /*0310*/  FADD R4, R13, R4 ;  /* 0x000000040d047221 */ /* 0x002fca0000000000 */
[----:B------:R-:W1:Y:S02]  /*0320*/  SHFL.BFLY PT, R3, R4, 0x4, 0x1f ;  /* 0x0c801f0004037f89 */ /* 0x000e6400000e0000 */
[----:B-1----:R-:W-:-:S05]  /*0330*/  FADD R3, R4, R3 ;  /* 0x0000000304037221 */ /* 0x002fca0000000000 */
[----:B------:R-:W1:Y:S01]  /*0340*/  SHFL.BFLY PT, R6, R3, 0x2, 0x1f ;  /* 0x0c401f0003067f89 */ /* 0x000e6200000e0000 */
[----:B------:R-:W-:Y:S01]  /*0350*/  LOP3.LUT P0, RZ, R16, 0xf, RZ, 0xc0, !PT ;  /* 0x0000000f10ff7812 */ /* 0x000fe2000780c0ff */
[----:B-1----:R-:W-:-:S05]  /*0360*/  FADD R6, R3, R6 ;  /* 0x0000000603067221 */ /* 0x002fca0000000000 */
[----:B------:R-:W1:Y:S01]  /*0370*/  SHFL.BFLY PT, R5, R6, 0x1, 0x1f ;  /* 0x0c201f0006057f89 */ /* 0x000e6200000e0000 */
[C---:B------:R-:W-:Y:S02]  /*0380*/  ISETP.LT.AND P0, PT, R16.reuse, 0x10, !P0 ;  /* 0x000000101000780c */ /* 0x040fe40004701270 */
[----:B------:R-:W-:-:S04]  /*0390*/  LOP3.LUT P1, RZ, R16, 0x1ff, RZ, 0xc0, !PT ;  /* 0x000001ff10ff7812 */ /* 0x000fc8000782c0ff */
[----:B------:R-:W-:Y:S01]  /*03a0*/  ISETP.LT.AND P1, PT, R2, 0x100, !P1 ;  /* 0x000001000200780c */ /* 0x000fe20004f21270 */
[----:B-1----:R-:W-:-:S06]  /*03b0*/  FADD R5, R6, R5 ;  /* 0x0000000506057221 */ /* 0x002fcc0000000000 */
[----:B------:R1:W-:Y:S01]  /*03c0*/  @P0 STS [R12+UR4], R5 ;  /* 0x000000050c000988 */ /* 0x0003e20008000804 */
[----:B------:R-:W-:Y:S06]  /*03d0*/  BAR.SYNC.DEFER_BLOCKING 0x0 ;  /* 0x0000000000007b1d */ /* 0x000fec0000010000 */
[----:B-1----:R-:W-:Y:S05]  /*03e0*/  @!P1 EXIT ;  /* 0x000000000000994d */ /* 0x002fea0003800000 */
[----:B------:R-:W0:Y:S01]  /*03f0*/  LDS R7, [UR4] ;  /* 0x00000004ff077984 */ /* 0x000e220008000800 */
[----:B------:R-:W1:Y:S02]  /*0400*/  LDC.64 R4, c[0x0][0x220] ;  /* 0x00008800ff047b82 */ /* 0x000e640000000a00 */
[----:B-1----:R-:W-:-:S05]  /*0410*/  IMAD.WIDE R2, R2, 0x4, R4 ;  /* 0x0000000402027825 */ /* 0x002fca00078e0204 */
[----:B0-----:R-:W-:Y:S01]  /*0420*/  STG.E desc[UR6][R2.64], R7 ;  /* 0x0000000702007986 */ /* 0x001fe2000c101906 */
[----:B------:R-:W-:Y:S05]  /*0430*/  EXIT ;  /* 0x000000000000794d */ /* 0x000fea0003800000 */
.L_x_0:
[----:B------:R-:W-:-:S00]  /*0440*/  BRA `(.L_x_0) ;  /* 0xfffffffc00fc7947 */ /* 0x000fc0000383ffff */
[----:B------:R-:W-:-:S00]  /*0450*/  NOP ;  /* 0x0000000000007918 */ /* 0x000fc00000000000 */
        /* <DEDUP_REMOVED lines=10> */
.L_x_1:


//--------------------- .nv.shared.triton_red_fused_mv_15 --------------------------
	.section	.nv.shared.triton_red_fused_mv_15,"aw",@nobits
	.sectionflags	@""
	.align	16
	.zero		1024


//--------------------- .nv.constant0.triton_red_fused_mv_15 --------------------------
	.section	.nv.constant0.triton_red_fused_mv_15,"a",@progbits
	.sectionflags	@""
	.align	4
.nv.constant0.triton_red_fused_mv_15:
	.zero		560
